//
// Generated by NVIDIA NVVM Compiler
//
// Compiler Build ID: CL-36424714
// Cuda compilation tools, release 13.0, V13.0.88
// Based on NVVM 20.0.0
//

.version 9.0
.target sm_100
.address_size 64

	// .globl	_Z3revPcPi
.extern .func  (.param .b32 func_retval0) vprintf
(
	.param .b64 vprintf_param_0,
	.param .b64 vprintf_param_1
)
;
.global .align 1 .b8 $str[7] = {37, 99, 9, 37, 100, 10};

.visible .entry _Z3revPcPi(
	.param .u64 .ptr .align 1 _Z3revPcPi_param_0,
	.param .u64 .ptr .align 1 _Z3revPcPi_param_1
)
{
	.local .align 8 .b8 	__local_depot0[8];
	.reg .b64 	%SP;
	.reg .b64 	%SPL;
	.reg .pred 	%p<4>;
	.reg .b16 	%rs<2>;
	.reg .b32 	%r<22>;
	.reg .b64 	%rd<9>;

	mov.u64 	%SPL, __local_depot0;
	cvta.local.u64 	%SP, %SPL;
	ld.param.u64 	%rd1, [_Z3revPcPi_param_0];
	cvta.to.global.u64 	%rd2, %rd1;
	mov.u32 	%r10, %tid.x;
	cvt.u64.u32 	%rd3, %r10;
	add.s64 	%rd4, %rd2, %rd3;
	ld.global.s8 	%rs1, [%rd4];
	setp.lt.s16 	%p1, %rs1, 1;
	mov.b32 	%r21, 0;
	@%p1 bra 	$L__BB0_3;
	cvt.s32.s16 	%r20, %rs1;
	mov.b32 	%r19, 1;
	mov.b32 	%r21, 0;
$L__BB0_2:
	and.b32  	%r13, %r20, 1;
	setp.eq.b32 	%p2, %r13, 1;
	selp.b32 	%r14, %r19, 0, %p2;
	mul.lo.s32 	%r19, %r19, 10;
	shr.u32 	%r6, %r20, 1;
	add.s32 	%r21, %r21, %r14;
	setp.gt.u32 	%p3, %r20, 1;
	mov.u32 	%r20, %r6;
	@%p3 bra 	$L__BB0_2;
$L__BB0_3:
	add.u64 	%rd5, %SP, 0;
	add.u64 	%rd6, %SPL, 0;
	cvt.s32.s16 	%r15, %rs1;
	st.local.v2.u32 	[%rd6], {%r15, %r21};
	mov.u64 	%rd7, $str;
	cvta.global.u64 	%rd8, %rd7;
	{ // callseq 0, 0
	.param .b64 param0;
	st.param.b64 	[param0], %rd8;
	.param .b64 param1;
	st.param.b64 	[param1], %rd5;
	.param .b32 retval0;
	call.uni (retval0), 
	vprintf, 
	(
	param0, 
	param1
	);
	ld.param.b32 	%r16, [retval0];
	} // callseq 0
	ret;

}


// ===== COMPILED SASS (sm_100) =====

	.target	sm_100

	.elftype	@"ET_EXEC"


//--------------------- .note.nv.tkinfo           --------------------------
	.section	.note.nv.tkinfo,"",@"SHT_NOTE"
	.sectionflags	@"SHF_NOTE_NV_TKINFO"
	.tkinfo
        /*0018*/ 	.word	0x00000002
        /*0030*/ 	.string	""
        /*0030*/ 	.string	"ptxas"
        /*0030*/ 	.string	"Cuda compilation tools, release 13.0, V13.0.88"
        /*0030*/ 	.string	"Build cuda_13.0.r13.0/compiler.36424714_0"
        /*0030*/ 	.string	"-arch sm_100 -m 64 "



//--------------------- .note.nv.cuinfo           --------------------------
	.section	.note.nv.cuinfo,"",@"SHT_NOTE"
	.sectionflags	@"SHF_NOTE_NV_CUINFO"
        /*0018*/ 	.short	0x0002
        /*001a*/ 	.short	0x0064
        /*001c*/ 	.short	0x0082
	.zero		2


//--------------------- .nv.info                  --------------------------
	.section	.nv.info,"",@"SHT_CUDA_INFO"
	.align	4


	//----- nvinfo : EIATTR_REGCOUNT
	.align		4
        /*0000*/ 	.byte	0x04, 0x2f
        /*0002*/ 	.short	(.L_2 - .L_1)
	.align		4
.L_1:
        /*0004*/ 	.word	index@(_Z3revPcPi)
        /*0008*/ 	.word	0x00000018


	//----- nvinfo : EIATTR_FRAME_SIZE
	.align		4
.L_2:
        /*000c*/ 	.byte	0x04, 0x11
        /*000e*/ 	.short	(.L_4 - .L_3)
	.align		4
.L_3:
        /*0010*/ 	.word	index@(_Z3revPcPi)
        /*0014*/ 	.word	0x00000008


	//----- nvinfo : EIATTR_MIN_STACK_SIZE
	.align		4
.L_4:
        /*0018*/ 	.byte	0x04, 0x12
        /*001a*/ 	.short	(.L_6 - .L_5)
	.align		4
.L_5:
        /*001c*/ 	.word	index@(_Z3revPcPi)
        /*0020*/ 	.word	0x00000008
.L_6:


//--------------------- .nv.compat                --------------------------
	.section	.nv.compat,"",@"SHT_CUDA_COMPAT_INFO"
	.align	4
        /*0000*/ 	.byte	0x02, 0x09, 0x00, 0x00, 0x02, 0x02, 0x01, 0x00, 0x02, 0x05, 0x05, 0x00, 0x03, 0x07, 0x01, 0x01
        /*0010*/ 	.byte	0x02, 0x03, 0x00, 0x00, 0x02, 0x06, 0x01, 0x00, 0x04, 0x0b, 0x08, 0x00, 0x09, 0x00, 0x00, 0x00
        /*0020*/ 	.byte	0x00, 0x00, 0x00, 0x00


//--------------------- .nv.info._Z3revPcPi       --------------------------
	.section	.nv.info._Z3revPcPi,"",@"SHT_CUDA_INFO"
	.sectionflags	@""
	.align	4


	//----- nvinfo : EIATTR_CUDA_API_VERSION
	.align		4
        /*0000*/ 	.byte	0x04, 0x37
        /*0002*/ 	.short	(.L_8 - .L_7)
.L_7:
        /*0004*/ 	.word	0x00000082


	//----- nvinfo : EIATTR_KPARAM_INFO
	.align		4
.L_8:
        /*0008*/ 	.byte	0x04, 0x17
        /*000a*/ 	.short	(.L_10 - .L_9)
.L_9:
        /*000c*/ 	.word	0x00000000
        /*0010*/ 	.short	0x0001
        /*0012*/ 	.short	0x0008
        /*0014*/ 	.byte	0x00, 0xf5, 0x21, 0x00


	//----- nvinfo : EIATTR_KPARAM_INFO
	.align		4
.L_10:
        /*0018*/ 	.byte	0x04, 0x17
        /*001a*/ 	.short	(.L_12 - .L_11)
.L_11:
        /*001c*/ 	.word	0x00000000
        /*0020*/ 	.short	0x0000
        /*0022*/ 	.short	0x0000
        /*0024*/ 	.byte	0x00, 0xf5, 0x21, 0x00


	//----- nvinfo : EIATTR_SPARSE_MMA_MASK
	.align		4
.L_12:
        /*0028*/ 	.byte	0x03, 0x50
        /*002a*/ 	.short	0x0000


	//----- nvinfo : EIATTR_MAXREG_COUNT
	.align		4
        /*002c*/ 	.byte	0x03, 0x1b
        /*002e*/ 	.short	0x00ff


	//----- nvinfo : EIATTR_EXTERNS
	.align		4
        /*0030*/ 	.byte	0x04, 0x0f
        /*0032*/ 	.short	(.L_14 - .L_13)


	//   ....[0]....
	.align		4
.L_13:
        /*0034*/ 	.word	index@(vprintf)


	//----- nvinfo : EIATTR_MERCURY_ISA_VERSION
	.align		4
.L_14:
        /*0038*/ 	.byte	0x03, 0x5f
        /*003a*/ 	.short	0x0101


	//----- nvinfo : EIATTR_VRC_CTA_INIT_COUNT
	.align		4
        /*003c*/ 	.byte	0x02, 0x4a
	.zero		1
	.zero		1


	//----- nvinfo : EIATTR_SYSCALL_OFFSETS
	.align		4
        /*0040*/ 	.byte	0x04, 0x46
        /*0042*/ 	.short	(.L_16 - .L_15)


	//   ....[0]....
.L_15:
        /*0044*/ 	.word	0x00000230


	//----- nvinfo : EIATTR_EXIT_INSTR_OFFSETS
	.align		4
.L_16:
        /*0048*/ 	.byte	0x04, 0x1c
        /*004a*/ 	.short	(.L_18 - .L_17)


	//   ....[0]....
.L_17:
        /*004c*/ 	.word	0x00000240


	//----- nvinfo : EIATTR_CRS_STACK_SIZE
	.align		4
.L_18:
        /*0050*/ 	.byte	0x04, 0x1e
        /*0052*/ 	.short	(.L_20 - .L_19)
.L_19:
        /*0054*/ 	.word	0x00000000


	//----- nvinfo : EIATTR_CBANK_PARAM_SIZE
	.align		4
.L_20:
        /*0058*/ 	.byte	0x03, 0x19
        /*005a*/ 	.short	0x0010


	//----- nvinfo : EIATTR_PARAM_CBANK
	.align		4
        /*005c*/ 	.byte	0x04, 0x0a
        /*005e*/ 	.short	(.L_22 - .L_21)
	.align		4
.L_21:
        /*0060*/ 	.word	index@(.nv.constant0._Z3revPcPi)
        /*0064*/ 	.short	0x0380
        /*0066*/ 	.short	0x0010


	//----- nvinfo : EIATTR_SW_WAR
	.align		4
.L_22:
        /*0068*/ 	.byte	0x04, 0x36
        /*006a*/ 	.short	(.L_24 - .L_23)
.L_23:
        /*006c*/ 	.word	0x00000008
.L_24:


//--------------------- .nv.callgraph             --------------------------
	.section	.nv.callgraph,"",@"SHT_CUDA_CALLGRAPH"
	.align	4
	.sectionentsize	8
	.align		4
        /*0000*/ 	.word	0x00000000
	.align		4
        /*0004*/ 	.word	0xffffffff
	.align		4
        /*0008*/ 	.word	index@(_Z3revPcPi)
	.align		4
        /*000c*/ 	.word	index@(vprintf)
	.align		4
        /*0010*/ 	.word	0x00000000
	.align		4
        /*0014*/ 	.word	0xfffffffe
	.align		4
        /*0018*/ 	.word	0x00000000
	.align		4
        /*001c*/ 	.word	0xfffffffd
	.align		4
        /*0020*/ 	.word	0x00000000
	.align		4
        /*0024*/ 	.word	0xfffffffc


//--------------------- .nv.constant4             --------------------------
	.section	.nv.constant4,"a",@progbits
	.align	8
	.align		8
.nv.constant4:
        /*0000*/ 	.dword	vprintf
	.align		8
        /*0008*/ 	.dword	$str


//--------------------- .text._Z3revPcPi          --------------------------
	.section	.text._Z3revPcPi,"ax",@progbits
	.align	128
        .global         _Z3revPcPi
        .type           _Z3revPcPi,@function
        .size           _Z3revPcPi,(.L_x_5 - _Z3revPcPi)
        .other          _Z3revPcPi,@"STO_CUDA_ENTRY STV_DEFAULT"
_Z3revPcPi:
.text._Z3revPcPi:
[----:B------:R-:W0:Y:S01]  /*0000*/  LDC R1, c[0x0][0x37c] ;  /* 0x0000df00ff017b82 */ /* 0x000e220000000800 */
[----:B------:R-:W1:Y:S01]  /*0010*/  S2R R4, SR_TID.X ;  /* 0x0000000000047919 */ /* 0x000e620000002100 */
[----:B------:R-:W1:Y:S01]  /*0020*/  LDCU.64 UR6, c[0x0][0x380] ;  /* 0x00007000ff0677ac */ /* 0x000e620008000a00 */
[----:B0-----:R-:W-:Y:S01]  /*0030*/  VIADD R1, R1, 0xfffffff8 ;  /* 0xfffffff801017836 */ /* 0x001fe20000000000 */
[----:B------:R-:W0:Y:S01]  /*0040*/  LDCU.64 UR4, c[0x0][0x358] ;  /* 0x00006b00ff0477ac */ /* 0x000e220008000a00 */
[----:B-1----:R-:W-:-:S05]  /*0050*/  IADD3 R4, P0, PT, R4, UR6, RZ ;  /* 0x0000000604047c10 */ /* 0x002fca000ff1e0ff */
[----:B------:R-:W-:-:S05]  /*0060*/  IMAD.X R5, RZ, RZ, UR7, P0 ;  /* 0x00000007ff057e24 */ /* 0x000fca00080e06ff */
[----:B0-----:R-:W2:Y:S01]  /*0070*/  LDG.E.S8 R2, desc[UR4][R4.64] ;  /* 0x0000000404027981 */ /* 0x001ea2000c1e1300 */
[----:B------:R-:W0:Y:S01]  /*0080*/  LDCU UR4, c[0x0][0x2f8] ;  /* 0x00005f00ff0477ac */ /* 0x000e220008000800 */
[----:B------:R-:W-:Y:S01]  /*0090*/  BSSY.RECONVERGENT B0, `(.L_x_0) ;  /* 0x0000013000007945 */ /* 0x000fe20003800200 */
[----:B------:R-:W-:Y:S01]  /*00a0*/  MOV R0, 0x0 ;  /* 0x0000000000007802 */ /* 0x000fe20000000f00 */
[----:B------:R-:W-:Y:S01]  /*00b0*/  IMAD.MOV.U32 R3, RZ, RZ, RZ ;  /* 0x000000ffff037224 */ /* 0x000fe200078e00ff */
[----:B------:R-:W1:Y:S01]  /*00c0*/  LDCU UR5, c[0x0][0x2fc] ;  /* 0x00005f80ff0577ac */ /* 0x000e620008000800 */
[----:B0-----:R-:W-:-:S05]  /*00d0*/  IADD3 R6, P1, PT, R1, UR4, RZ ;  /* 0x0000000401067c10 */ /* 0x001fca000ff3e0ff */
[----:B-1----:R-:W-:Y:S01]  /*00e0*/  IMAD.X R7, RZ, RZ, UR5, P1 ;  /* 0x00000005ff077e24 */ /* 0x002fe200088e06ff */
[----:B--2---:R-:W-:-:S13]  /*00f0*/  ISETP.GE.AND P0, PT, R2, 0x1, PT ;  /* 0x000000010200780c */ /* 0x004fda0003f06270 */
[----:B------:R-:W-:Y:S05]  /*0100*/  @!P0 BRA `(.L_x_1) ;  /* 0x00000000002c8947 */ /* 0x000fea0003800000 */
[----:B------:R-:W-:Y:S02]  /*0110*/  HFMA2 R5, -RZ, RZ, 0, 5.9604644775390625e-08 ;  /* 0x00000001ff057431 */ /* 0x000fe400000001ff */
[----:B------:R-:W-:Y:S02]  /*0120*/  IMAD.MOV.U32 R4, RZ, RZ, R2 ;  /* 0x000000ffff047224 */ /* 0x000fe400078e0002 */
[----:B------:R-:W-:-:S07]  /*0130*/  IMAD.MOV.U32 R3, RZ, RZ, RZ ;  /* 0x000000ffff037224 */ /* 0x000fce00078e00ff */
.L_x_2:
[C---:B------:R-:W-:Y:S02]  /*0140*/  ISETP.GT.U32.AND P1, PT, R4.reuse, 0x1, PT ;  /* 0x000000010400780c */ /* 0x040fe40003f24070 */
[----:B------:R-:W-:Y:S02]  /*0150*/  LOP3.LUT R8, R4, 0x1, RZ, 0xc0, !PT ;  /* 0x0000000104087812 */ /* 0x000fe400078ec0ff */
[----:B------:R-:W-:Y:S02]  /*0160*/  SHF.R.U32.HI R4, RZ, 0x1, R4 ;  /* 0x00000001ff047819 */ /* 0x000fe40000011604 */
[----:B------:R-:W-:-:S04]  /*0170*/  ISETP.NE.U32.AND P0, PT, R8, 0x1, PT ;  /* 0x000000010800780c */ /* 0x000fc80003f05070 */
[C---:B------:R-:W-:Y:S01]  /*0180*/  SEL R8, R5.reuse, RZ, !P0 ;  /* 0x000000ff05087207 */ /* 0x040fe20004000000 */
[----:B------:R-:W-:-:S04]  /*0190*/  IMAD R5, R5, 0xa, RZ ;  /* 0x0000000a05057824 */ /* 0x000fc800078e02ff */
[----:B------:R-:W-:Y:S01]  /*01a0*/  IMAD.IADD R3, R8, 0x1, R3 ;  /* 0x0000000108037824 */ /* 0x000fe200078e0203 */
[----:B------:R-:W-:Y:S06]  /*01b0*/  @P1 BRA `(.L_x_2) ;  /* 0xfffffffc00e01947 */ /* 0x000fec000383ffff */
.L_x_1:
[----:B------:R-:W-:Y:S05]  /*01c0*/  BSYNC.RECONVERGENT B0 ;  /* 0x0000000000007941 */ /* 0x000fea0003800200 */
.L_x_0:
[----:B------:R0:W1:Y:S01]  /*01d0*/  LDC.64 R8, c[0x4][R0] ;  /* 0x0100000000087b82 */ /* 0x0000620000000a00 */
[----:B------:R0:W-:Y:S01]  /*01e0*/  STL.64 [R1], R2 ;  /* 0x0000000201007387 */ /* 0x0001e20000100a00 */
[----:B------:R-:W2:Y:S02]  /*01f0*/  LDCU.64 UR4, c[0x4][0x8] ;  /* 0x01000100ff0477ac */ /* 0x000ea40008000a00 */
[----:B--2---:R-:W-:Y:S01]  /*0200*/  MOV R4, UR4 ;  /* 0x0000000400047c02 */ /* 0x004fe20008000f00 */
[----:B0-----:R-:W-:-:S07]  /*0210*/  IMAD.U32 R5, RZ, RZ, UR5 ;  /* 0x00000005ff057e24 */ /* 0x001fce000f8e00ff */
[----:B------:R-:W-:-:S07]  /*0220*/  LEPC R20, `(.L_x_3) ;  /* 0x000000001014794e */ /* 0x000fce0000000000 */
[----:B-1----:R-:W-:Y:S05]  /*0230*/  CALL.ABS.NOINC R8 ;  /* 0x0000000008007343 */ /* 0x002fea0003c00000 */
.L_x_3:
[----:B------:R-:W-:Y:S05]  /*0240*/  EXIT ;  /* 0x000000000000794d */ /* 0x000fea0003800000 */
.L_x_4:
[----:B------:R-:W-:-:S00]  /*0250*/  BRA `(.L_x_4) ;  /* 0xfffffffc00fc7947 */ /* 0x000fc0000383ffff */
[----:B------:R-:W-:-:S00]  /*0260*/  NOP ;  /* 0x0000000000007918 */ /* 0x000fc00000000000 */
        /* <DEDUP_REMOVED lines=9> */
.L_x_5:


//--------------------- .nv.global.init           --------------------------
	.section	.nv.global.init,"aw",@progbits
.nv.global.init:
	.type		$str,@object
	.size		$str,(.L_0 - $str)
$str:
        /*0000*/ 	.byte	0x25, 0x63, 0x09, 0x25, 0x64, 0x0a, 0x00
.L_0:


//--------------------- .nv.shared.reserved.0     --------------------------
	.section	.nv.shared.reserved.0,"aw",@nobits
	.weak		__nv_reservedSMEM_offset_0_alias
	.size		__nv_reservedSMEM_offset_0_alias, 0, 64
	.other		__nv_reservedSMEM_offset_0_alias,@"STO_CUDA_RESERVED_SHARED STV_DEFAULT"
__nv_reservedSMEM_offset_0_alias:
	.zero		0
	.zero		64


//--------------------- .nv.constant0._Z3revPcPi  --------------------------
	.section	.nv.constant0._Z3revPcPi,"a",@progbits
	.sectionflags	@""
	.align	4
.nv.constant0._Z3revPcPi:
	.zero		912


//--------------------- SYMBOLS --------------------------

	.type		.nv.reservedSmem.offset0,@object
	.size		.nv.reservedSmem.offset0,0x4
	.type		vprintf,@function
